//
// Generated by NVIDIA NVVM Compiler
//
// Compiler Build ID: CL-36424714
// Cuda compilation tools, release 13.0, V13.0.88
// Based on NVVM 20.0.0
//

.version 9.0
.target sm_100
.address_size 64

	// .globl	_Z15sgemmWarptilingiiifPfS_fS_
// _ZZ15sgemmWarptilingiiifPfS_fS_E2As has been demoted
// _ZZ15sgemmWarptilingiiifPfS_fS_E2Bs has been demoted

.visible .entry _Z15sgemmWarptilingiiifPfS_fS_(
	.param .u32 _Z15sgemmWarptilingiiifPfS_fS__param_0,
	.param .u32 _Z15sgemmWarptilingiiifPfS_fS__param_1,
	.param .u32 _Z15sgemmWarptilingiiifPfS_fS__param_2,
	.param .f32 _Z15sgemmWarptilingiiifPfS_fS__param_3,
	.param .u64 .ptr .align 1 _Z15sgemmWarptilingiiifPfS_fS__param_4,
	.param .u64 .ptr .align 1 _Z15sgemmWarptilingiiifPfS_fS__param_5,
	.param .f32 _Z15sgemmWarptilingiiifPfS_fS__param_6,
	.param .u64 .ptr .align 1 _Z15sgemmWarptilingiiifPfS_fS__param_7
)
.maxntid 128
{
	.reg .pred 	%p<4>;
	.reg .b16 	%rs<3>;
	.reg .b32 	%r<74>;
	.reg .b32 	%f<675>;
	.reg .b64 	%rd<47>;
	// demoted variable
	.shared .align 4 .b8 _ZZ15sgemmWarptilingiiifPfS_fS_E2As[2048];
	// demoted variable
	.shared .align 4 .b8 _ZZ15sgemmWarptilingiiifPfS_fS_E2Bs[4096];
	ld.param.u32 	%r17, [_Z15sgemmWarptilingiiifPfS_fS__param_1];
	ld.param.u32 	%r18, [_Z15sgemmWarptilingiiifPfS_fS__param_2];
	ld.param.u64 	%rd8, [_Z15sgemmWarptilingiiifPfS_fS__param_4];
	ld.param.u64 	%rd9, [_Z15sgemmWarptilingiiifPfS_fS__param_5];
	cvta.to.global.u64 	%rd10, %rd8;
	cvta.to.global.u64 	%rd11, %rd9;
	mov.u32 	%r19, %ctaid.y;
	mov.u32 	%r20, %ctaid.x;
	mov.u32 	%r1, %tid.x;
	shr.u32 	%r2, %r1, 5;
	and.b32  	%r3, %r1, 7;
	shr.u32 	%r21, %r1, 3;
	and.b32  	%r4, %r21, 3;
	shl.b32 	%r22, %r19, 6;
	mul.lo.s32 	%r23, %r18, %r22;
	mul.wide.s32 	%rd12, %r23, 4;
	add.s64 	%rd45, %rd10, %rd12;
	shl.b32 	%r24, %r20, 7;
	mul.wide.u32 	%rd13, %r24, 4;
	add.s64 	%rd46, %rd11, %rd13;
	shr.u32 	%r5, %r1, 1;
	and.b32  	%r25, %r5, 32;
	or.b32  	%r26, %r22, %r25;
	shl.b32 	%r27, %r1, 1;
	and.b32  	%r28, %r27, 64;
	or.b32  	%r29, %r28, %r24;
	mad.lo.s32 	%r6, %r26, %r17, %r29;
	setp.lt.s32 	%p1, %r18, 1;
	mov.f32 	%f611, 0f00000000;
	mov.f32 	%f612, %f611;
	mov.f32 	%f613, %f611;
	mov.f32 	%f614, %f611;
	mov.f32 	%f615, %f611;
	mov.f32 	%f616, %f611;
	mov.f32 	%f617, %f611;
	mov.f32 	%f618, %f611;
	mov.f32 	%f619, %f611;
	mov.f32 	%f620, %f611;
	mov.f32 	%f621, %f611;
	mov.f32 	%f622, %f611;
	mov.f32 	%f623, %f611;
	mov.f32 	%f624, %f611;
	mov.f32 	%f625, %f611;
	mov.f32 	%f626, %f611;
	mov.f32 	%f627, %f611;
	mov.f32 	%f628, %f611;
	mov.f32 	%f629, %f611;
	mov.f32 	%f630, %f611;
	mov.f32 	%f631, %f611;
	mov.f32 	%f632, %f611;
	mov.f32 	%f633, %f611;
	mov.f32 	%f634, %f611;
	mov.f32 	%f635, %f611;
	mov.f32 	%f636, %f611;
	mov.f32 	%f637, %f611;
	mov.f32 	%f638, %f611;
	mov.f32 	%f639, %f611;
	mov.f32 	%f640, %f611;
	mov.f32 	%f641, %f611;
	mov.f32 	%f642, %f611;
	mov.f32 	%f643, %f611;
	mov.f32 	%f644, %f611;
	mov.f32 	%f645, %f611;
	mov.f32 	%f646, %f611;
	mov.f32 	%f647, %f611;
	mov.f32 	%f648, %f611;
	mov.f32 	%f649, %f611;
	mov.f32 	%f650, %f611;
	mov.f32 	%f651, %f611;
	mov.f32 	%f652, %f611;
	mov.f32 	%f653, %f611;
	mov.f32 	%f654, %f611;
	mov.f32 	%f655, %f611;
	mov.f32 	%f656, %f611;
	mov.f32 	%f657, %f611;
	mov.f32 	%f658, %f611;
	mov.f32 	%f659, %f611;
	mov.f32 	%f660, %f611;
	mov.f32 	%f661, %f611;
	mov.f32 	%f662, %f611;
	mov.f32 	%f663, %f611;
	mov.f32 	%f664, %f611;
	mov.f32 	%f665, %f611;
	mov.f32 	%f666, %f611;
	mov.f32 	%f667, %f611;
	mov.f32 	%f668, %f611;
	mov.f32 	%f669, %f611;
	mov.f32 	%f670, %f611;
	mov.f32 	%f671, %f611;
	mov.f32 	%f672, %f611;
	mov.f32 	%f673, %f611;
	mov.f32 	%f674, %f611;
	@%p1 bra 	$L__BB0_5;
	shl.b32 	%r31, %r1, 2;
	and.b32  	%r32, %r31, 4;
	mad.lo.s32 	%r7, %r18, %r5, %r32;
	and.b32  	%r33, %r31, 124;
	mad.lo.s32 	%r8, %r2, %r17, %r33;
	and.b32  	%r35, %r27, 128;
	shl.b32 	%r36, %r4, 4;
	or.b32  	%r37, %r35, %r36;
	mov.u32 	%r38, _ZZ15sgemmWarptilingiiifPfS_fS_E2As;
	add.s32 	%r9, %r38, %r37;
	cvt.u16.u32 	%rs1, %r2;
	and.b16  	%rs2, %rs1, 1;
	mul.wide.u16 	%r39, %rs2, 256;
	shl.b32 	%r40, %r3, 4;
	or.b32  	%r41, %r39, %r40;
	mov.u32 	%r42, _ZZ15sgemmWarptilingiiifPfS_fS_E2Bs;
	add.s32 	%r43, %r41, %r42;
	add.s32 	%r10, %r43, 128;
	mov.b32 	%r71, 0;
	mov.f32 	%f611, 0f00000000;
	mul.wide.u32 	%rd14, %r7, 4;
	mul.wide.s32 	%rd16, %r8, 4;
$L__BB0_2:
	shl.b32 	%r45, %r17, 2;
	add.s32 	%r46, %r8, %r45;
	add.s64 	%rd15, %rd45, %rd14;
	ld.global.v4.f32 	{%f261, %f262, %f263, %f264}, [%rd15];
	mov.u32 	%r47, %tid.x;
	shl.b32 	%r48, %r47, 1;
	shl.b32 	%r49, %r47, 10;
	or.b32  	%r50, %r49, %r48;
	and.b32  	%r51, %r50, 1276;
	mov.u32 	%r52, _ZZ15sgemmWarptilingiiifPfS_fS_E2As;
	add.s32 	%r53, %r52, %r51;
	st.shared.f32 	[%r53], %f261;
	st.shared.f32 	[%r53+256], %f262;
	st.shared.f32 	[%r53+512], %f263;
	st.shared.f32 	[%r53+768], %f264;
	add.s64 	%rd17, %rd46, %rd16;
	ld.global.v4.f32 	{%f265, %f266, %f267, %f268}, [%rd17];
	shl.b32 	%r54, %r47, 4;
	mov.u32 	%r55, _ZZ15sgemmWarptilingiiifPfS_fS_E2Bs;
	add.s32 	%r56, %r55, %r54;
	st.shared.v4.f32 	[%r56], {%f265, %f266, %f267, %f268};
	mul.wide.s32 	%rd18, %r46, 4;
	add.s64 	%rd19, %rd46, %rd18;
	ld.global.v4.f32 	{%f269, %f270, %f271, %f272}, [%rd19];
	st.shared.v4.f32 	[%r56+2048], {%f269, %f270, %f271, %f272};
	bar.sync 	0;
	mov.b32 	%r73, 64;
	mov.u32 	%r72, %r10;
$L__BB0_3:
	add.s32 	%r57, %r9, %r73;
	ld.shared.f32 	%f273, [%r57+-64];
	ld.shared.f32 	%f274, [%r57+-60];
	ld.shared.f32 	%f275, [%r57+-56];
	ld.shared.f32 	%f276, [%r57+-52];
	ld.shared.f32 	%f277, [%r57];
	ld.shared.f32 	%f278, [%r57+4];
	ld.shared.f32 	%f279, [%r57+8];
	ld.shared.f32 	%f280, [%r57+12];
	ld.shared.f32 	%f281, [%r72+-128];
	ld.shared.f32 	%f282, [%r72+-124];
	ld.shared.f32 	%f283, [%r72+-120];
	ld.shared.f32 	%f284, [%r72+-116];
	ld.shared.f32 	%f285, [%r72];
	ld.shared.f32 	%f286, [%r72+4];
	ld.shared.f32 	%f287, [%r72+8];
	ld.shared.f32 	%f288, [%r72+12];
	fma.rn.f32 	%f674, %f273, %f281, %f674;
	fma.rn.f32 	%f673, %f273, %f282, %f673;
	fma.rn.f32 	%f672, %f273, %f283, %f672;
	fma.rn.f32 	%f671, %f273, %f284, %f671;
	fma.rn.f32 	%f666, %f274, %f281, %f666;
	fma.rn.f32 	%f665, %f274, %f282, %f665;
	fma.rn.f32 	%f664, %f274, %f283, %f664;
	fma.rn.f32 	%f663, %f274, %f284, %f663;
	fma.rn.f32 	%f658, %f275, %f281, %f658;
	fma.rn.f32 	%f657, %f275, %f282, %f657;
	fma.rn.f32 	%f656, %f275, %f283, %f656;
	fma.rn.f32 	%f655, %f275, %f284, %f655;
	fma.rn.f32 	%f650, %f276, %f281, %f650;
	fma.rn.f32 	%f649, %f276, %f282, %f649;
	fma.rn.f32 	%f648, %f276, %f283, %f648;
	fma.rn.f32 	%f647, %f276, %f284, %f647;
	fma.rn.f32 	%f670, %f273, %f285, %f670;
	fma.rn.f32 	%f669, %f273, %f286, %f669;
	fma.rn.f32 	%f668, %f273, %f287, %f668;
	fma.rn.f32 	%f667, %f273, %f288, %f667;
	fma.rn.f32 	%f662, %f274, %f285, %f662;
	fma.rn.f32 	%f661, %f274, %f286, %f661;
	fma.rn.f32 	%f660, %f274, %f287, %f660;
	fma.rn.f32 	%f659, %f274, %f288, %f659;
	fma.rn.f32 	%f654, %f275, %f285, %f654;
	fma.rn.f32 	%f653, %f275, %f286, %f653;
	fma.rn.f32 	%f652, %f275, %f287, %f652;
	fma.rn.f32 	%f651, %f275, %f288, %f651;
	fma.rn.f32 	%f646, %f276, %f285, %f646;
	fma.rn.f32 	%f645, %f276, %f286, %f645;
	fma.rn.f32 	%f644, %f276, %f287, %f644;
	fma.rn.f32 	%f643, %f276, %f288, %f643;
	fma.rn.f32 	%f642, %f277, %f281, %f642;
	fma.rn.f32 	%f641, %f277, %f282, %f641;
	fma.rn.f32 	%f640, %f277, %f283, %f640;
	fma.rn.f32 	%f639, %f277, %f284, %f639;
	fma.rn.f32 	%f634, %f278, %f281, %f634;
	fma.rn.f32 	%f633, %f278, %f282, %f633;
	fma.rn.f32 	%f632, %f278, %f283, %f632;
	fma.rn.f32 	%f631, %f278, %f284, %f631;
	fma.rn.f32 	%f626, %f279, %f281, %f626;
	fma.rn.f32 	%f625, %f279, %f282, %f625;
	fma.rn.f32 	%f624, %f279, %f283, %f624;
	fma.rn.f32 	%f623, %f279, %f284, %f623;
	fma.rn.f32 	%f618, %f280, %f281, %f618;
	fma.rn.f32 	%f617, %f280, %f282, %f617;
	fma.rn.f32 	%f616, %f280, %f283, %f616;
	fma.rn.f32 	%f615, %f280, %f284, %f615;
	fma.rn.f32 	%f638, %f277, %f285, %f638;
	fma.rn.f32 	%f637, %f277, %f286, %f637;
	fma.rn.f32 	%f636, %f277, %f287, %f636;
	fma.rn.f32 	%f635, %f277, %f288, %f635;
	fma.rn.f32 	%f630, %f278, %f285, %f630;
	fma.rn.f32 	%f629, %f278, %f286, %f629;
	fma.rn.f32 	%f628, %f278, %f287, %f628;
	fma.rn.f32 	%f627, %f278, %f288, %f627;
	fma.rn.f32 	%f622, %f279, %f285, %f622;
	fma.rn.f32 	%f621, %f279, %f286, %f621;
	fma.rn.f32 	%f620, %f279, %f287, %f620;
	fma.rn.f32 	%f619, %f279, %f288, %f619;
	fma.rn.f32 	%f614, %f280, %f285, %f614;
	fma.rn.f32 	%f613, %f280, %f286, %f613;
	fma.rn.f32 	%f612, %f280, %f287, %f612;
	fma.rn.f32 	%f611, %f280, %f288, %f611;
	add.s32 	%r73, %r73, 256;
	add.s32 	%r72, %r72, 512;
	setp.ne.s32 	%p2, %r73, 2112;
	@%p2 bra 	$L__BB0_3;
	shl.b32 	%r58, %r17, 3;
	add.s64 	%rd45, %rd45, 32;
	mul.wide.s32 	%rd20, %r58, 4;
	add.s64 	%rd46, %rd46, %rd20;
	bar.sync 	0;
	add.s32 	%r71, %r71, 8;
	setp.lt.s32 	%p3, %r71, %r18;
	@%p3 bra 	$L__BB0_2;
$L__BB0_5:
	ld.param.u64 	%rd44, [_Z15sgemmWarptilingiiifPfS_fS__param_7];
	ld.param.f32 	%f482, [_Z15sgemmWarptilingiiifPfS_fS__param_6];
	ld.param.f32 	%f481, [_Z15sgemmWarptilingiiifPfS_fS__param_3];
	cvt.s64.s32 	%rd21, %r6;
	cvta.to.global.u64 	%rd22, %rd44;
	shl.b32 	%r59, %r17, 4;
	mov.u32 	%r60, %tid.x;
	shr.u32 	%r61, %r60, 3;
	and.b32  	%r62, %r61, 3;
	shl.b32 	%r63, %r60, 2;
	and.b32  	%r64, %r63, 28;
	mul.lo.s32 	%r65, %r62, %r17;
	shl.b32 	%r66, %r65, 2;
	add.s32 	%r67, %r66, %r64;
	cvt.s64.s32 	%rd23, %r67;
	add.s64 	%rd24, %rd21, %rd23;
	shl.b64 	%rd25, %rd24, 2;
	add.s64 	%rd26, %rd22, %rd25;
	ld.global.v4.f32 	{%f289, %f290, %f291, %f292}, [%rd26];
	mul.f32 	%f293, %f481, %f674;
	fma.rn.f32 	%f294, %f482, %f289, %f293;
	mul.f32 	%f295, %f481, %f673;
	fma.rn.f32 	%f296, %f482, %f290, %f295;
	mul.f32 	%f297, %f481, %f672;
	fma.rn.f32 	%f298, %f482, %f291, %f297;
	mul.f32 	%f299, %f481, %f671;
	fma.rn.f32 	%f300, %f482, %f292, %f299;
	st.global.v4.f32 	[%rd26], {%f294, %f296, %f298, %f300};
	add.s32 	%r68, %r67, %r17;
	cvt.s64.s32 	%rd27, %r68;
	add.s64 	%rd28, %rd21, %rd27;
	shl.b64 	%rd29, %rd28, 2;
	add.s64 	%rd30, %rd22, %rd29;
	ld.global.v4.f32 	{%f301, %f302, %f303, %f304}, [%rd30];
	mul.f32 	%f305, %f481, %f666;
	fma.rn.f32 	%f306, %f482, %f301, %f305;
	mul.f32 	%f307, %f481, %f665;
	fma.rn.f32 	%f308, %f482, %f302, %f307;
	mul.f32 	%f309, %f481, %f664;
	fma.rn.f32 	%f310, %f482, %f303, %f309;
	mul.f32 	%f311, %f481, %f663;
	fma.rn.f32 	%f312, %f482, %f304, %f311;
	st.global.v4.f32 	[%rd30], {%f306, %f308, %f310, %f312};
	add.s32 	%r69, %r68, %r17;
	cvt.s64.s32 	%rd31, %r69;
	add.s64 	%rd32, %rd21, %rd31;
	shl.b64 	%rd33, %rd32, 2;
	add.s64 	%rd34, %rd22, %rd33;
	ld.global.v4.f32 	{%f313, %f314, %f315, %f316}, [%rd34];
	mul.f32 	%f317, %f481, %f658;
	fma.rn.f32 	%f318, %f482, %f313, %f317;
	mul.f32 	%f319, %f481, %f657;
	fma.rn.f32 	%f320, %f482, %f314, %f319;
	mul.f32 	%f321, %f481, %f656;
	fma.rn.f32 	%f322, %f482, %f315, %f321;
	mul.f32 	%f323, %f481, %f655;
	fma.rn.f32 	%f324, %f482, %f316, %f323;
	st.global.v4.f32 	[%rd34], {%f318, %f320, %f322, %f324};
	add.s32 	%r70, %r69, %r17;
	cvt.s64.s32 	%rd35, %r70;
	add.s64 	%rd36, %rd21, %rd35;
	shl.b64 	%rd37, %rd36, 2;
	add.s64 	%rd38, %rd22, %rd37;
	ld.global.v4.f32 	{%f325, %f326, %f327, %f328}, [%rd38];
	mul.f32 	%f329, %f481, %f650;
	fma.rn.f32 	%f330, %f482, %f325, %f329;
	mul.f32 	%f331, %f481, %f649;
	fma.rn.f32 	%f332, %f482, %f326, %f331;
	mul.f32 	%f333, %f481, %f648;
	fma.rn.f32 	%f334, %f482, %f327, %f333;
	mul.f32 	%f335, %f481, %f647;
	fma.rn.f32 	%f336, %f482, %f328, %f335;
	st.global.v4.f32 	[%rd38], {%f330, %f332, %f334, %f336};
	ld.global.v4.f32 	{%f337, %f338, %f339, %f340}, [%rd26+128];
	mul.f32 	%f341, %f481, %f670;
	fma.rn.f32 	%f342, %f482, %f337, %f341;
	mul.f32 	%f343, %f481, %f669;
	fma.rn.f32 	%f344, %f482, %f338, %f343;
	mul.f32 	%f345, %f481, %f668;
	fma.rn.f32 	%f346, %f482, %f339, %f345;
	mul.f32 	%f347, %f481, %f667;
	fma.rn.f32 	%f348, %f482, %f340, %f347;
	st.global.v4.f32 	[%rd26+128], {%f342, %f344, %f346, %f348};
	ld.global.v4.f32 	{%f349, %f350, %f351, %f352}, [%rd30+128];
	mul.f32 	%f353, %f481, %f662;
	fma.rn.f32 	%f354, %f482, %f349, %f353;
	mul.f32 	%f355, %f481, %f661;
	fma.rn.f32 	%f356, %f482, %f350, %f355;
	mul.f32 	%f357, %f481, %f660;
	fma.rn.f32 	%f358, %f482, %f351, %f357;
	mul.f32 	%f359, %f481, %f659;
	fma.rn.f32 	%f360, %f482, %f352, %f359;
	st.global.v4.f32 	[%rd30+128], {%f354, %f356, %f358, %f360};
	ld.global.v4.f32 	{%f361, %f362, %f363, %f364}, [%rd34+128];
	mul.f32 	%f365, %f481, %f654;
	fma.rn.f32 	%f366, %f482, %f361, %f365;
	mul.f32 	%f367, %f481, %f653;
	fma.rn.f32 	%f368, %f482, %f362, %f367;
	mul.f32 	%f369, %f481, %f652;
	fma.rn.f32 	%f370, %f482, %f363, %f369;
	mul.f32 	%f371, %f481, %f651;
	fma.rn.f32 	%f372, %f482, %f364, %f371;
	st.global.v4.f32 	[%rd34+128], {%f366, %f368, %f370, %f372};
	ld.global.v4.f32 	{%f373, %f374, %f375, %f376}, [%rd38+128];
	mul.f32 	%f377, %f481, %f646;
	fma.rn.f32 	%f378, %f482, %f373, %f377;
	mul.f32 	%f379, %f481, %f645;
	fma.rn.f32 	%f380, %f482, %f374, %f379;
	mul.f32 	%f381, %f481, %f644;
	fma.rn.f32 	%f382, %f482, %f375, %f381;
	mul.f32 	%f383, %f481, %f643;
	fma.rn.f32 	%f384, %f482, %f376, %f383;
	st.global.v4.f32 	[%rd38+128], {%f378, %f380, %f382, %f384};
	mul.wide.s32 	%rd39, %r59, 4;
	add.s64 	%rd40, %rd26, %rd39;
	ld.global.v4.f32 	{%f385, %f386, %f387, %f388}, [%rd40];
	mul.f32 	%f389, %f481, %f642;
	fma.rn.f32 	%f390, %f482, %f385, %f389;
	mul.f32 	%f391, %f481, %f641;
	fma.rn.f32 	%f392, %f482, %f386, %f391;
	mul.f32 	%f393, %f481, %f640;
	fma.rn.f32 	%f394, %f482, %f387, %f393;
	mul.f32 	%f395, %f481, %f639;
	fma.rn.f32 	%f396, %f482, %f388, %f395;
	st.global.v4.f32 	[%rd40], {%f390, %f392, %f394, %f396};
	add.s64 	%rd41, %rd30, %rd39;
	ld.global.v4.f32 	{%f397, %f398, %f399, %f400}, [%rd41];
	mul.f32 	%f401, %f481, %f634;
	fma.rn.f32 	%f402, %f482, %f397, %f401;
	mul.f32 	%f403, %f481, %f633;
	fma.rn.f32 	%f404, %f482, %f398, %f403;
	mul.f32 	%f405, %f481, %f632;
	fma.rn.f32 	%f406, %f482, %f399, %f405;
	mul.f32 	%f407, %f481, %f631;
	fma.rn.f32 	%f408, %f482, %f400, %f407;
	st.global.v4.f32 	[%rd41], {%f402, %f404, %f406, %f408};
	add.s64 	%rd42, %rd34, %rd39;
	ld.global.v4.f32 	{%f409, %f410, %f411, %f412}, [%rd42];
	mul.f32 	%f413, %f481, %f626;
	fma.rn.f32 	%f414, %f482, %f409, %f413;
	mul.f32 	%f415, %f481, %f625;
	fma.rn.f32 	%f416, %f482, %f410, %f415;
	mul.f32 	%f417, %f481, %f624;
	fma.rn.f32 	%f418, %f482, %f411, %f417;
	mul.f32 	%f419, %f481, %f623;
	fma.rn.f32 	%f420, %f482, %f412, %f419;
	st.global.v4.f32 	[%rd42], {%f414, %f416, %f418, %f420};
	add.s64 	%rd43, %rd38, %rd39;
	ld.global.v4.f32 	{%f421, %f422, %f423, %f424}, [%rd43];
	mul.f32 	%f425, %f481, %f618;
	fma.rn.f32 	%f426, %f482, %f421, %f425;
	mul.f32 	%f427, %f481, %f617;
	fma.rn.f32 	%f428, %f482, %f422, %f427;
	mul.f32 	%f429, %f481, %f616;
	fma.rn.f32 	%f430, %f482, %f423, %f429;
	mul.f32 	%f431, %f481, %f615;
	fma.rn.f32 	%f432, %f482, %f424, %f431;
	st.global.v4.f32 	[%rd43], {%f426, %f428, %f430, %f432};
	ld.global.v4.f32 	{%f433, %f434, %f435, %f436}, [%rd40+128];
	mul.f32 	%f437, %f481, %f638;
	fma.rn.f32 	%f438, %f482, %f433, %f437;
	mul.f32 	%f439, %f481, %f637;
	fma.rn.f32 	%f440, %f482, %f434, %f439;
	mul.f32 	%f441, %f481, %f636;
	fma.rn.f32 	%f442, %f482, %f435, %f441;
	mul.f32 	%f443, %f481, %f635;
	fma.rn.f32 	%f444, %f482, %f436, %f443;
	st.global.v4.f32 	[%rd40+128], {%f438, %f440, %f442, %f444};
	ld.global.v4.f32 	{%f445, %f446, %f447, %f448}, [%rd41+128];
	mul.f32 	%f449, %f481, %f630;
	fma.rn.f32 	%f450, %f482, %f445, %f449;
	mul.f32 	%f451, %f481, %f629;
	fma.rn.f32 	%f452, %f482, %f446, %f451;
	mul.f32 	%f453, %f481, %f628;
	fma.rn.f32 	%f454, %f482, %f447, %f453;
	mul.f32 	%f455, %f481, %f627;
	fma.rn.f32 	%f456, %f482, %f448, %f455;
	st.global.v4.f32 	[%rd41+128], {%f450, %f452, %f454, %f456};
	ld.global.v4.f32 	{%f457, %f458, %f459, %f460}, [%rd42+128];
	mul.f32 	%f461, %f481, %f622;
	fma.rn.f32 	%f462, %f482, %f457, %f461;
	mul.f32 	%f463, %f481, %f621;
	fma.rn.f32 	%f464, %f482, %f458, %f463;
	mul.f32 	%f465, %f481, %f620;
	fma.rn.f32 	%f466, %f482, %f459, %f465;
	mul.f32 	%f467, %f481, %f619;
	fma.rn.f32 	%f468, %f482, %f460, %f467;
	st.global.v4.f32 	[%rd42+128], {%f462, %f464, %f466, %f468};
	ld.global.v4.f32 	{%f469, %f470, %f471, %f472}, [%rd43+128];
	mul.f32 	%f473, %f481, %f614;
	fma.rn.f32 	%f474, %f482, %f469, %f473;
	mul.f32 	%f475, %f481, %f613;
	fma.rn.f32 	%f476, %f482, %f470, %f475;
	mul.f32 	%f477, %f481, %f612;
	fma.rn.f32 	%f478, %f482, %f471, %f477;
	mul.f32 	%f479, %f481, %f611;
	fma.rn.f32 	%f480, %f482, %f472, %f479;
	st.global.v4.f32 	[%rd43+128], {%f474, %f476, %f478, %f480};
	ret;

}


// ===== COMPILED SASS (sm_100) =====

	.target	sm_100

	.elftype	@"ET_EXEC"


//--------------------- .note.nv.tkinfo           --------------------------
	.section	.note.nv.tkinfo,"",@"SHT_NOTE"
	.sectionflags	@"SHF_NOTE_NV_TKINFO"
	.tkinfo
        /*0018*/ 	.word	0x00000002
        /*0030*/ 	.string	""
        /*0030*/ 	.string	"ptxas"
        /*0030*/ 	.string	"Cuda compilation tools, release 13.0, V13.0.88"
        /*0030*/ 	.string	"Build cuda_13.0.r13.0/compiler.36424714_0"
        /*0030*/ 	.string	"-arch sm_100 -m 64 "



//--------------------- .note.nv.cuinfo           --------------------------
	.section	.note.nv.cuinfo,"",@"SHT_NOTE"
	.sectionflags	@"SHF_NOTE_NV_CUINFO"
        /*0018*/ 	.short	0x0002
        /*001a*/ 	.short	0x0064
        /*001c*/ 	.short	0x0082
	.zero		2


//--------------------- .nv.info                  --------------------------
	.section	.nv.info,"",@"SHT_CUDA_INFO"
	.align	4


	//----- nvinfo : EIATTR_REGCOUNT
	.align		4
        /*0000*/ 	.byte	0x04, 0x2f
        /*0002*/ 	.short	(.L_1 - .L_0)
	.align		4
.L_0:
        /*0004*/ 	.word	index@(_Z15sgemmWarptilingiiifPfS_fS_)
        /*0008*/ 	.word	0x0000005a


	//----- nvinfo : EIATTR_FRAME_SIZE
	.align		4
.L_1:
        /*000c*/ 	.byte	0x04, 0x11
        /*000e*/ 	.short	(.L_3 - .L_2)
	.align		4
.L_2:
        /*0010*/ 	.word	index@(_Z15sgemmWarptilingiiifPfS_fS_)
        /*0014*/ 	.word	0x00000000


	//----- nvinfo : EIATTR_MIN_STACK_SIZE
	.align		4
.L_3:
        /*0018*/ 	.byte	0x04, 0x12
        /*001a*/ 	.short	(.L_5 - .L_4)
	.align		4
.L_4:
        /*001c*/ 	.word	index@(_Z15sgemmWarptilingiiifPfS_fS_)
        /*0020*/ 	.word	0x00000000
.L_5:


//--------------------- .nv.compat                --------------------------
	.section	.nv.compat,"",@"SHT_CUDA_COMPAT_INFO"
	.align	4
        /*0000*/ 	.byte	0x02, 0x09, 0x00, 0x00, 0x02, 0x02, 0x01, 0x00, 0x02, 0x05, 0x05, 0x00, 0x03, 0x07, 0x01, 0x01
        /*0010*/ 	.byte	0x02, 0x03, 0x00, 0x00, 0x02, 0x06, 0x01, 0x00, 0x04, 0x0b, 0x08, 0x00, 0x09, 0x00, 0x00, 0x00
        /*0020*/ 	.byte	0x00, 0x00, 0x00, 0x00


//--------------------- .nv.info._Z15sgemmWarptilingiiifPfS_fS_ --------------------------
	.section	.nv.info._Z15sgemmWarptilingiiifPfS_fS_,"",@"SHT_CUDA_INFO"
	.sectionflags	@""
	.align	4


	//----- nvinfo : EIATTR_CUDA_API_VERSION
	.align		4
        /*0000*/ 	.byte	0x04, 0x37
        /*0002*/ 	.short	(.L_7 - .L_6)
.L_6:
        /*0004*/ 	.word	0x00000082


	//----- nvinfo : EIATTR_KPARAM_INFO
	.align		4
.L_7:
        /*0008*/ 	.byte	0x04, 0x17
        /*000a*/ 	.short	(.L_9 - .L_8)
.L_8:
        /*000c*/ 	.word	0x00000000
        /*0010*/ 	.short	0x0007
        /*0012*/ 	.short	0x0028
        /*0014*/ 	.byte	0x00, 0xf5, 0x21, 0x00


	//----- nvinfo : EIATTR_KPARAM_INFO
	.align		4
.L_9:
        /*0018*/ 	.byte	0x04, 0x17
        /*001a*/ 	.short	(.L_11 - .L_10)
.L_10:
        /*001c*/ 	.word	0x00000000
        /*0020*/ 	.short	0x0006
        /*0022*/ 	.short	0x0020
        /*0024*/ 	.byte	0x00, 0xf0, 0x11, 0x00


	//----- nvinfo : EIATTR_KPARAM_INFO
	.align		4
.L_11:
        /*0028*/ 	.byte	0x04, 0x17
        /*002a*/ 	.short	(.L_13 - .L_12)
.L_12:
        /*002c*/ 	.word	0x00000000
        /*0030*/ 	.short	0x0005
        /*0032*/ 	.short	0x0018
        /*0034*/ 	.byte	0x00, 0xf5, 0x21, 0x00


	//----- nvinfo : EIATTR_KPARAM_INFO
	.align		4
.L_13:
        /*0038*/ 	.byte	0x04, 0x17
        /*003a*/ 	.short	(.L_15 - .L_14)
.L_14:
        /*003c*/ 	.word	0x00000000
        /*0040*/ 	.short	0x0004
        /*0042*/ 	.short	0x0010
        /*0044*/ 	.byte	0x00, 0xf5, 0x21, 0x00


	//----- nvinfo : EIATTR_KPARAM_INFO
	.align		4
.L_15:
        /*0048*/ 	.byte	0x04, 0x17
        /*004a*/ 	.short	(.L_17 - .L_16)
.L_16:
        /*004c*/ 	.word	0x00000000
        /*0050*/ 	.short	0x0003
        /*0052*/ 	.short	0x000c
        /*0054*/ 	.byte	0x00, 0xf0, 0x11, 0x00


	//----- nvinfo : EIATTR_KPARAM_INFO
	.align		4
.L_17:
        /*0058*/ 	.byte	0x04, 0x17
        /*005a*/ 	.short	(.L_19 - .L_18)
.L_18:
        /*005c*/ 	.word	0x00000000
        /*0060*/ 	.short	0x0002
        /*0062*/ 	.short	0x0008
        /*0064*/ 	.byte	0x00, 0xf0, 0x11, 0x00


	//----- nvinfo : EIATTR_KPARAM_INFO
	.align		4
.L_19:
        /*0068*/ 	.byte	0x04, 0x17
        /*006a*/ 	.short	(.L_21 - .L_20)
.L_20:
        /*006c*/ 	.word	0x00000000
        /*0070*/ 	.short	0x0001
        /*0072*/ 	.short	0x0004
        /*0074*/ 	.byte	0x00, 0xf0, 0x11, 0x00


	//----- nvinfo : EIATTR_KPARAM_INFO
	.align		4
.L_21:
        /*0078*/ 	.byte	0x04, 0x17
        /*007a*/ 	.short	(.L_23 - .L_22)
.L_22:
        /*007c*/ 	.word	0x00000000
        /*0080*/ 	.short	0x0000
        /*0082*/ 	.short	0x0000
        /*0084*/ 	.byte	0x00, 0xf0, 0x11, 0x00


	//----- nvinfo : EIATTR_SPARSE_MMA_MASK
	.align		4
.L_23:
        /*0088*/ 	.byte	0x03, 0x50
        /*008a*/ 	.short	0x0000


	//----- nvinfo : EIATTR_MAXREG_COUNT
	.align		4
        /*008c*/ 	.byte	0x03, 0x1b
        /*008e*/ 	.short	0x00ff


	//----- nvinfo : EIATTR_NUM_BARRIERS
	.align		4
        /*0090*/ 	.byte	0x02, 0x4c
        /*0092*/ 	.byte	0x01
	.zero		1


	//----- nvinfo : EIATTR_MERCURY_ISA_VERSION
	.align		4
        /*0094*/ 	.byte	0x03, 0x5f
        /*0096*/ 	.short	0x0101


	//----- nvinfo : EIATTR_VRC_CTA_INIT_COUNT
	.align		4
        /*0098*/ 	.byte	0x02, 0x4a
	.zero		1
	.zero		1


	//----- nvinfo : EIATTR_EXIT_INSTR_OFFSETS
	.align		4
        /*009c*/ 	.byte	0x04, 0x1c
        /*009e*/ 	.short	(.L_25 - .L_24)


	//   ....[0]....
.L_24:
        /*00a0*/ 	.word	0x000018a0


	//----- nvinfo : EIATTR_MAX_THREADS
	.align		4
.L_25:
        /*00a4*/ 	.byte	0x04, 0x05
        /*00a6*/ 	.short	(.L_27 - .L_26)
.L_26:
        /*00a8*/ 	.word	0x00000080
        /*00ac*/ 	.word	0x00000001
        /*00b0*/ 	.word	0x00000001


	//----- nvinfo : EIATTR_CBANK_PARAM_SIZE
	.align		4
.L_27:
        /*00b4*/ 	.byte	0x03, 0x19
        /*00b6*/ 	.short	0x0030


	//----- nvinfo : EIATTR_PARAM_CBANK
	.align		4
        /*00b8*/ 	.byte	0x04, 0x0a
        /*00ba*/ 	.short	(.L_29 - .L_28)
	.align		4
.L_28:
        /*00bc*/ 	.word	index@(.nv.constant0._Z15sgemmWarptilingiiifPfS_fS_)
        /*00c0*/ 	.short	0x0380
        /*00c2*/ 	.short	0x0030


	//----- nvinfo : EIATTR_SW_WAR
	.align		4
.L_29:
        /*00c4*/ 	.byte	0x04, 0x36
        /*00c6*/ 	.short	(.L_31 - .L_30)
.L_30:
        /*00c8*/ 	.word	0x00000008
.L_31:


//--------------------- .nv.callgraph             --------------------------
	.section	.nv.callgraph,"",@"SHT_CUDA_CALLGRAPH"
	.align	4
	.sectionentsize	8
	.align		4
        /*0000*/ 	.word	0x00000000
	.align		4
        /*0004*/ 	.word	0xffffffff
	.align		4
        /*0008*/ 	.word	0x00000000
	.align		4
        /*000c*/ 	.word	0xfffffffe
	.align		4
        /*0010*/ 	.word	0x00000000
	.align		4
        /*0014*/ 	.word	0xfffffffd
	.align		4
        /*0018*/ 	.word	0x00000000
	.align		4
        /*001c*/ 	.word	0xfffffffc


//--------------------- .text._Z15sgemmWarptilingiiifPfS_fS_ --------------------------
	.section	.text._Z15sgemmWarptilingiiifPfS_fS_,"ax",@progbits
	.align	128
        .global         _Z15sgemmWarptilingiiifPfS_fS_
        .type           _Z15sgemmWarptilingiiifPfS_fS_,@function
        .size           _Z15sgemmWarptilingiiifPfS_fS_,(.L_x_4 - _Z15sgemmWarptilingiiifPfS_fS_)
        .other          _Z15sgemmWarptilingiiifPfS_fS_,@"STO_CUDA_ENTRY STV_DEFAULT"
_Z15sgemmWarptilingiiifPfS_fS_:
.text._Z15sgemmWarptilingiiifPfS_fS_:
[----:B------:R-:W-:Y:S01]  /*0000*/  LDC R1, c[0x0][0x37c] ;  /* 0x0000df00ff017b82 */ /* 0x000fe20000000800 */
[----:B------:R-:W0:Y:S07]  /*0010*/  S2R R76, SR_TID.X ;  /* 0x00000000004c7919 */ /* 0x000e2e0000002100 */
[----:B------:R-:W1:Y:S01]  /*0020*/  S2UR UR8, SR_CTAID.Y ;  /* 0x00000000000879c3 */ /* 0x000e620000002600 */
[----:B------:R-:W2:Y:S01]  /*0030*/  LDCU UR11, c[0x0][0x388] ;  /* 0x00007100ff0b77ac */ /* 0x000ea20008000800 */
[----:B------:R-:W-:Y:S01]  /*0040*/  HFMA2 R79, -RZ, RZ, 0, 0 ;  /* 0x00000000ff4f7431 */ /* 0x000fe200000001ff */
[----:B------:R-:W-:Y:S01]  /*0050*/  CS2R R36, SRZ ;  /* 0x0000000000247805 */ /* 0x000fe2000001ff00 */
[----:B------:R-:W-:Y:S01]  /*0060*/  HFMA2 R87, -RZ, RZ, 0, 0 ;  /* 0x00000000ff577431 */ /* 0x000fe200000001ff */
[----:B------:R-:W3:Y:S01]  /*0070*/  LDCU UR10, c[0x0][0x384] ;  /* 0x00007080ff0a77ac */ /* 0x000ee20008000800 */
[----:B------:R-:W-:Y:S01]  /*0080*/  HFMA2 R83, -RZ, RZ, 0, 0 ;  /* 0x00000000ff537431 */ /* 0x000fe200000001ff */
[----:B------:R-:W-:Y:S01]  /*0090*/  CS2R R42, SRZ ;  /* 0x00000000002a7805 */ /* 0x000fe2000001ff00 */
[----:B------:R-:W4:Y:S01]  /*00a0*/  S2UR UR9, SR_CTAID.X ;  /* 0x00000000000979c3 */ /* 0x000f220000002500 */
[----:B------:R-:W5:Y:S01]  /*00b0*/  LDCU.128 UR4, c[0x0][0x390] ;  /* 0x00007200ff0477ac */ /* 0x000f620008000c00 */
[----:B------:R-:W-:-:S02]  /*00c0*/  CS2R R18, SRZ ;  /* 0x0000000000127805 */ /* 0x000fc4000001ff00 */
[----:B------:R-:W-:Y:S02]  /*00d0*/  CS2R R12, SRZ ;  /* 0x00000000000c7805 */ /* 0x000fe4000001ff00 */
[----:B------:R-:W-:Y:S02]  /*00e0*/  CS2R R10, SRZ ;  /* 0x00000000000a7805 */ /* 0x000fe4000001ff00 */
[----:B------:R-:W-:Y:S02]  /*00f0*/  CS2R R14, SRZ ;  /* 0x00000000000e7805 */ /* 0x000fe4000001ff00 */
[----:B------:R-:W-:Y:S02]  /*0100*/  CS2R R16, SRZ ;  /* 0x0000000000107805 */ /* 0x000fe4000001ff00 */
[----:B------:R-:W-:Y:S02]  /*0110*/  CS2R R4, SRZ ;  /* 0x0000000000047805 */ /* 0x000fe4000001ff00 */
[----:B------:R-:W-:-:S02]  /*0120*/  CS2R R6, SRZ ;  /* 0x0000000000067805 */ /* 0x000fc4000001ff00 */
[----:B------:R-:W-:Y:S02]  /*0130*/  CS2R R8, SRZ ;  /* 0x0000000000087805 */ /* 0x000fe4000001ff00 */
[----:B------:R-:W-:Y:S01]  /*0140*/  CS2R R40, SRZ ;  /* 0x0000000000287805 */ /* 0x000fe2000001ff00 */
[----:B--2---:R-:W-:Y:S01]  /*0150*/  UISETP.GE.AND UP0, UPT, UR11, 0x1, UPT ;  /* 0x000000010b00788c */ /* 0x004fe2000bf06270 */
[----:B------:R-:W-:Y:S02]  /*0160*/  CS2R R38, SRZ ;  /* 0x0000000000267805 */ /* 0x000fe4000001ff00 */
[----:B------:R-:W-:Y:S02]  /*0170*/  CS2R R44, SRZ ;  /* 0x00000000002c7805 */ /* 0x000fe4000001ff00 */
[----:B------:R-:W-:Y:S02]  /*0180*/  CS2R R50, SRZ ;  /* 0x0000000000327805 */ /* 0x000fe4000001ff00 */
[----:B------:R-:W-:Y:S01]  /*0190*/  CS2R R48, SRZ ;  /* 0x0000000000307805 */ /* 0x000fe2000001ff00 */
[----:B-1----:R-:W-:Y:S01]  /*01a0*/  USHF.L.U32 UR8, UR8, 0x6, URZ ;  /* 0x0000000608087899 */ /* 0x002fe200080006ff */
[----:B------:R-:W-:-:S02]  /*01b0*/  CS2R R46, SRZ ;  /* 0x00000000002e7805 */ /* 0x000fc4000001ff00 */
[----:B------:R-:W-:Y:S02]  /*01c0*/  CS2R R54, SRZ ;  /* 0x0000000000367805 */ /* 0x000fe4000001ff00 */
[----:B------:R-:W-:Y:S02]  /*01d0*/  CS2R R52, SRZ ;  /* 0x0000000000347805 */ /* 0x000fe4000001ff00 */
[----:B------:R-:W-:Y:S02]  /*01e0*/  CS2R R66, SRZ ;  /* 0x0000000000427805 */ /* 0x000fe4000001ff00 */
[----:B------:R-:W-:Y:S02]  /*01f0*/  CS2R R64, SRZ ;  /* 0x0000000000407805 */ /* 0x000fe4000001ff00 */
[----:B------:R-:W-:Y:S01]  /*0200*/  MOV R3, UR8 ;  /* 0x0000000800037c02 */ /* 0x000fe20008000f00 */
[----:B------:R-:W-:Y:S01]  /*0210*/  UIMAD UR8, UR8, UR11, URZ ;  /* 0x0000000b080872a4 */ /* 0x000fe2000f8e02ff */
[----:B0-----:R-:W-:Y:S01]  /*0220*/  SHF.R.U32.HI R84, RZ, 0x1, R76 ;  /* 0x00000001ff547819 */ /* 0x001fe2000001164c */
[----:B----4-:R-:W-:Y:S01]  /*0230*/  USHF.L.U32 UR9, UR9, 0x7, URZ ;  /* 0x0000000709097899 */ /* 0x010fe200080006ff */
[----:B------:R-:W-:-:S02]  /*0240*/  SHF.L.U32 R21, R76, 0x1, RZ ;  /* 0x000000014c157819 */ /* 0x000fc400000006ff */
[----:B------:R-:W-:Y:S02]  /*0250*/  CS2R R62, SRZ ;  /* 0x00000000003e7805 */ /* 0x000fe4000001ff00 */
[----:B------:R-:W-:Y:S02]  /*0260*/  LOP3.LUT R68, R3, 0x20, R84, 0xf8, !PT ;  /* 0x0000002003447812 */ /* 0x000fe400078ef854 */
[----:B------:R-:W-:Y:S02]  /*0270*/  CS2R R60, SRZ ;  /* 0x00000000003c7805 */ /* 0x000fe4000001ff00 */
[----:B------:R-:W-:Y:S02]  /*0280*/  CS2R R58, SRZ ;  /* 0x00000000003a7805 */ /* 0x000fe4000001ff00 */
[----:B------:R-:W-:Y:S02]  /*0290*/  MOV R0, UR9 ;  /* 0x0000000900007c02 */ /* 0x000fe40008000f00 */
[----:B------:R-:W-:-:S02]  /*02a0*/  CS2R R56, SRZ ;  /* 0x0000000000387805 */ /* 0x000fc4000001ff00 */
[----:B------:R-:W-:Y:S02]  /*02b0*/  MOV R77, RZ ;  /* 0x000000ff004d7202 */ /* 0x000fe40000000f00 */
[----:B------:R-:W-:Y:S02]  /*02c0*/  CS2R R74, SRZ ;  /* 0x00000000004a7805 */ /* 0x000fe4000001ff00 */
[----:B------:R-:W-:Y:S01]  /*02d0*/  LOP3.LUT R3, R0, 0x40, R21, 0xf8, !PT ;  /* 0x0000004000037812 */ /* 0x000fe200078ef815 */
[----:B------:R-:W-:Y:S01]  /*02e0*/  HFMA2 R0, -RZ, RZ, 0, 0 ;  /* 0x00000000ff007431 */ /* 0x000fe200000001ff */
[----:B------:R-:W-:Y:S02]  /*02f0*/  CS2R R72, SRZ ;  /* 0x0000000000487805 */ /* 0x000fe4000001ff00 */
[----:B------:R-:W-:Y:S02]  /*0300*/  CS2R R70, SRZ ;  /* 0x0000000000467805 */ /* 0x000fe4000001ff00 */
[----:B------:R-:W-:Y:S01]  /*0310*/  MOV R69, RZ ;  /* 0x000000ff00457202 */ /* 0x000fe20000000f00 */
[----:B---3--:R-:W-:Y:S01]  /*0320*/  IMAD R68, R68, UR10, R3 ;  /* 0x0000000a44447c24 */ /* 0x008fe2000f8e0203 */
[----:B------:R-:W-:-:S02]  /*0330*/  CS2R R2, SRZ ;  /* 0x0000000000027805 */ /* 0x000fc4000001ff00 */
[----:B------:R-:W-:Y:S01]  /*0340*/  MOV R85, RZ ;  /* 0x000000ff00557202 */ /* 0x000fe20000000f00 */
[----:B-----5:R-:W-:Y:S01]  /*0350*/  UIMAD.WIDE.U32 UR6, UR9, 0x4, UR6 ;  /* 0x00000004090678a5 */ /* 0x020fe2000f8e0006 */
[----:B------:R-:W-:Y:S01]  /*0360*/  MOV R81, RZ ;  /* 0x000000ff00517202 */ /* 0x000fe20000000f00 */
[----:B------:R-:W-:Y:S01]  /*0370*/  UIMAD.WIDE UR4, UR8, 0x4, UR4 ;  /* 0x00000004080478a5 */ /* 0x000fe2000f8e0204 */
[----:B------:R-:W0:Y:S01]  /*0380*/  LDCU.64 UR12, c[0x0][0x358] ;  /* 0x00006b00ff0c77ac */ /* 0x000e220008000a00 */
[----:B------:R-:W-:Y:S10]  /*0390*/  BRA.U !UP0, `(.L_x_0) ;  /* 0x0000000908287547 */ /* 0x000ff4000b800000 */
[----:B------:R-:W1:Y:S01]  /*03a0*/  S2R R27, SR_CgaCtaId ;  /* 0x00000000001b7919 */ /* 0x000e620000008800 */
[--C-:B------:R-:W-:Y:S01]  /*03b0*/  SHF.R.U32.HI R20, RZ, 0x3, R76.reuse ;  /* 0x00000003ff147819 */ /* 0x100fe2000001164c */
[----:B------:R-:W-:Y:S01]  /*03c0*/  UMOV UR8, UR4 ;  /* 0x0000000400087c82 */ /* 0x000fe20008000000 */
[----:B------:R-:W-:Y:S01]  /*03d0*/  SHF.L.U32 R25, R76, 0x4, RZ ;  /* 0x000000044c197819 */ /* 0x000fe200000006ff */
[----:B------:R-:W-:Y:S01]  /*03e0*/  UMOV UR9, UR5 ;  /* 0x0000000500097c82 */ /* 0x000fe20008000000 */
[----:B------:R-:W-:Y:S01]  /*03f0*/  SHF.R.U32.HI R82, RZ, 0x5, R76 ;  /* 0x00000005ff527819 */ /* 0x000fe2000001164c */
[----:B------:R-:W-:Y:S01]  /*0400*/  UMOV UR4, URZ ;  /* 0x000000ff00047c82 */ /* 0x000fe20008000000 */
[----:B------:R-:W-:Y:S02]  /*0410*/  MOV R22, 0x400 ;  /* 0x0000040000167802 */ /* 0x000fe40000000f00 */
[----:B------:R-:W-:Y:S02]  /*0420*/  LOP3.LUT R21, R21, 0x80, RZ, 0xc0, !PT ;  /* 0x0000008015157812 */ /* 0x000fe400078ec0ff */
[----:B------:R-:W-:-:S02]  /*0430*/  LOP3.LUT R20, R20, 0x3, RZ, 0xc0, !PT ;  /* 0x0000000314147812 */ /* 0x000fc400078ec0ff */
[----:B------:R-:W-:Y:S02]  /*0440*/  LOP3.LUT R25, R25, 0x70, RZ, 0xe2, !PT ;  /* 0x0000007019197812 */ /* 0x000fe400078ee2ff */
[----:B------:R-:W-:Y:S02]  /*0450*/  LOP3.LUT R24, R82, 0x1, RZ, 0xc0, !PT ;  /* 0x0000000152187812 */ /* 0x000fe400078ec0ff */
[----:B------:R-:W-:Y:S02]  /*0460*/  SHF.L.U32 R76, R76, 0x2, RZ ;  /* 0x000000024c4c7819 */ /* 0x000fe400000006ff */
[----:B------:R-:W-:Y:S02]  /*0470*/  IADD3 R26, PT, PT, R22, 0x800, RZ ;  /* 0x00000800161a7810 */ /* 0x000fe40007ffe0ff */
[----:B------:R-:W-:Y:S02]  /*0480*/  LEA R20, R20, R21, 0x4 ;  /* 0x0000001514147211 */ /* 0x000fe400078e20ff */
[----:B------:R-:W-:-:S02]  /*0490*/  LEA R24, R24, R25, 0x8 ;  /* 0x0000001918187211 */ /* 0x000fc400078e40ff */
[C---:B------:R-:W-:Y:S02]  /*04a0*/  LOP3.LUT R21, R76.reuse, 0x4, RZ, 0xc0, !PT ;  /* 0x000000044c157812 */ /* 0x040fe400078ec0ff */
[----:B------:R-:W-:Y:S02]  /*04b0*/  LOP3.LUT R23, R76, 0x7c, RZ, 0xc0, !PT ;  /* 0x0000007c4c177812 */ /* 0x000fe400078ec0ff */
[----:B------:R-:W-:Y:S01]  /*04c0*/  MOV R36, RZ ;  /* 0x000000ff00247202 */ /* 0x000fe20000000f00 */
[----:B------:R-:W-:Y:S01]  /*04d0*/  IMAD R84, R84, UR11, R21 ;  /* 0x0000000b54547c24 */ /* 0x000fe2000f8e0215 */
[C---:B-1----:R-:W-:Y:S01]  /*04e0*/  LEA R25, R27.reuse, R22, 0x18 ;  /* 0x000000161b197211 */ /* 0x042fe200078ec0ff */
[----:B------:R-:W-:Y:S01]  /*04f0*/  IMAD R82, R82, UR10, R23 ;  /* 0x0000000a52527c24 */ /* 0x000fe2000f8e0217 */
[----:B------:R-:W-:Y:S02]  /*0500*/  LEA R27, R27, R26, 0x18 ;  /* 0x0000001a1b1b7211 */ /* 0x000fe400078ec0ff */
[----:B------:R-:W-:-:S02]  /*0510*/  IADD3 R80, PT, PT, R20, R25, RZ ;  /* 0x0000001914507210 */ /* 0x000fc40007ffe0ff */
[----:B------:R-:W-:-:S07]  /*0520*/  IADD3 R78, PT, PT, R24, 0x80, R27 ;  /* 0x00000080184e7810 */ /* 0x000fce0007ffe01b */
.L_x_2:
[----:B------:R-:W1:Y:S01]  /*0530*/  LDCU UR10, c[0x0][0x384] ;  /* 0x00007080ff0a77ac */ /* 0x000e620008000800 */
[----:B------:R-:W-:Y:S01]  /*0540*/  HFMA2 R25, -RZ, RZ, 0, 2.384185791015625e-07 ;  /* 0x00000004ff197431 */ /* 0x000fe200000001ff */
[----:B------:R-:W-:Y:S02]  /*0550*/  MOV R20, UR8 ;  /* 0x0000000800147c02 */ /* 0x000fe40008000f00 */
[----:B------:R-:W-:Y:S02]  /*0560*/  MOV R21, UR9 ;  /* 0x0000000900157c02 */ /* 0x000fe40008000f00 */
[----:B------:R-:W-:Y:S01]  /*0570*/  MOV R29, 0x4 ;  /* 0x00000004001d7802 */ /* 0x000fe20000000f00 */
[----:B------:R-:W-:Y:S01]  /*0580*/  IMAD.WIDE.U32 R20, R84, 0x4, R20 ;  /* 0x0000000454147825 */ /* 0x000fe200078e0014 */
[----:B-1----:R-:W-:-:S04]  /*0590*/  MOV R23, UR10 ;  /* 0x0000000a00177c02 */ /* 0x002fc80008000f00 */
[----:B------:R-:W-:Y:S01]  /*05a0*/  LEA R28, R23, R82, 0x2 ;  /* 0x00000052171c7211 */ /* 0x000fe200078e10ff */
[----:B------:R-:W-:Y:S01]  /*05b0*/  IMAD.WIDE R24, R82, R25, UR6 ;  /* 0x0000000652187e25 */ /* 0x000fe2000f8e0219 */
[----:B0-----:R-:W2:Y:S03]  /*05c0*/  LDG.E.128 R20, desc[UR12][R20.64] ;  /* 0x0000000c14147981 */ /* 0x001ea6000c1e1d00 */
[----:B------:R-:W-:Y:S02]  /*05d0*/  IMAD.WIDE R28, R28, R29, UR6 ;  /* 0x000000061c1c7e25 */ /* 0x000fe4000f8e021d */
[----:B------:R-:W3:Y:S04]  /*05e0*/  LDG.E.128 R24, desc[UR12][R24.64] ;  /* 0x0000000c18187981 */ /* 0x000ee8000c1e1d00 */
[----:B------:R-:W4:Y:S01]  /*05f0*/  LDG.E.128 R28, desc[UR12][R28.64] ;  /* 0x0000000c1c1c7981 */ /* 0x000f22000c1e1d00 */
[----:B------:R-:W0:Y:S01]  /*0600*/  S2UR UR11, SR_CgaCtaId ;  /* 0x00000000000b79c3 */ /* 0x000e220000008800 */
[----:B------:R-:W-:Y:S01]  /*0610*/  UMOV UR5, 0x400 ;  /* 0x0000040000057882 */ /* 0x000fe20000000000 */
[----:B------:R-:W-:Y:S01]  /*0620*/  UIADD3 UR4, UPT, UPT, UR4, 0x8, URZ ;  /* 0x0000000804047890 */ /* 0x000fe2000fffe0ff */
[----:B------:R-:W1:Y:S01]  /*0630*/  S2R R76, SR_TID.X ;  /* 0x00000000004c7919 */ /* 0x000e620000002100 */
[----:B------:R-:W-:Y:S01]  /*0640*/  MOV R86, R78 ;  /* 0x0000004e00567202 */ /* 0x000fe20000000f00 */
[----:B0-----:R-:W-:-:S02]  /*0650*/  ULEA UR14, UR11, UR5, 0x18 ;  /* 0x000000050b0e7291 */ /* 0x001fc4000f8ec0ff */
[----:B------:R-:W-:-:S04]  /*0660*/  UIADD3 UR5, UPT, UPT, UR5, 0x800, URZ ;  /* 0x0000080005057890 */ /* 0x000fc8000fffe0ff */
[----:B------:R-:W-:Y:S01]  /*0670*/  ULEA UR5, UR11, UR5, 0x18 ;  /* 0x000000050b057291 */ /* 0x000fe2000f8ec0ff */
[C---:B-1----:R-:W-:Y:S02]  /*0680*/  SHF.L.U32 R33, R76.reuse, 0x1, RZ ;  /* 0x000000014c217819 */ /* 0x042fe400000006ff */
[----:B------:R-:W-:-:S04]  /*0690*/  SHF.L.U32 R32, R76, 0xa, RZ ;  /* 0x0000000a4c207819 */ /* 0x000fc800000006ff */
[----:B------:R-:W-:Y:S02]  /*06a0*/  LOP3.LUT R32, R32, 0x4fc, R33, 0xc8, !PT ;  /* 0x000004fc20207812 */ /* 0x000fe400078ec821 */
[----:B------:R-:W-:Y:S02]  /*06b0*/  LEA R33, R76, UR5, 0x4 ;  /* 0x000000054c217c11 */ /* 0x000fe4000f8e20ff */
[----:B------:R-:W0:Y:S02]  /*06c0*/  LDCU UR5, c[0x0][0x388] ;  /* 0x00007100ff0577ac */ /* 0x000e240008000800 */
[----:B0-----:R-:W-:-:S03]  /*06d0*/  UISETP.GE.AND UP0, UPT, UR4, UR5, UPT ;  /* 0x000000050400728c */ /* 0x001fc6000bf06270 */
[----:B------:R-:W-:Y:S01]  /*06e0*/  UMOV UR5, 0x40 ;  /* 0x0000004000057882 */ /* 0x000fe20000000000 */
[----:B--2---:R0:W-:Y:S04]  /*06f0*/  STS [R32+UR14], R20 ;  /* 0x0000001420007988 */ /* 0x0041e8000800080e */
[----:B------:R0:W-:Y:S04]  /*0700*/  STS [R32+UR14+0x100], R21 ;  /* 0x0001001520007988 */ /* 0x0001e8000800080e */
[----:B------:R0:W-:Y:S04]  /*0710*/  STS [R32+UR14+0x200], R22 ;  /* 0x0002001620007988 */ /* 0x0001e8000800080e */
[----:B------:R0:W-:Y:S04]  /*0720*/  STS [R32+UR14+0x300], R23 ;  /* 0x0003001720007988 */ /* 0x0001e8000800080e */
[----:B---3--:R0:W-:Y:S04]  /*0730*/  STS.128 [R33], R24 ;  /* 0x0000001821007388 */ /* 0x0081e80000000c00 */
[----:B----4-:R0:W-:Y:S01]  /*0740*/  STS.128 [R33+0x800], R28 ;  /* 0x0008001c21007388 */ /* 0x0101e20000000c00 */
[----:B------:R-:W-:Y:S06]  /*0750*/  BAR.SYNC.DEFER_BLOCKING 0x0 ;  /* 0x0000000000007b1d */ /* 0x000fec0000010000 */
.L_x_1:
[----:B0-----:R-:W-:Y:S04]  /*0760*/  LDS.128 R20, [R80+UR5+-0x40] ;  /* 0xffffc00550147984 */ /* 0x001fe80008000c00 */
[----:B------:R-:W0:Y:S04]  /*0770*/  LDS.128 R24, [R86+-0x80] ;  /* 0xffff800056187984 */ /* 0x000e280000000c00 */
[----:B------:R-:W1:Y:S01]  /*0780*/  LDS.128 R28, [R80+UR5] ;  /* 0x00000005501c7984 */ /* 0x000e620008000c00 */
[----:B------:R-:W-:-:S03]  /*0790*/  UIADD3 UR5, UPT, UPT, UR5, 0x100, URZ ;  /* 0x0000010005057890 */ /* 0x000fc6000fffe0ff */
[----:B------:R2:W3:Y:S01]  /*07a0*/  LDS.128 R32, [R86] ;  /* 0x0000000056207984 */ /* 0x0004e20000000c00 */
[----:B------:R-:W-:Y:S01]  /*07b0*/  UISETP.NE.AND UP1, UPT, UR5, 0x840, UPT ;  /* 0x000008400500788c */ /* 0x000fe2000bf25270 */
[----:B--2---:R-:W-:Y:S01]  /*07c0*/  IADD3 R86, PT, PT, R86, 0x200, RZ ;  /* 0x0000020056567810 */ /* 0x004fe20007ffe0ff */
[----:B0-----:R-:W-:Y:S01]  /*07d0*/  FFMA R81, R20, R24, R81 ;  /* 0x0000001814517223 */ /* 0x001fe20000000051 */
[C---:B------:R-:W-:Y:S01]  /*07e0*/  FFMA R79, R24.reuse, R21, R79 ;  /* 0x00000015184f7223 */ /* 0x040fe2000000004f */
[C---:B------:R-:W-:Y:S01]  /*07f0*/  FFMA R71, R24.reuse, R22, R71 ;  /* 0x0000001618477223 */ /* 0x040fe20000000047 */
[----:B------:R-:W-:Y:S01]  /*0800*/  FFMA R60, R24, R23, R60 ;  /* 0x00000017183c7223 */ /* 0x000fe2000000003c */
[----:B-1----:R-:W-:Y:S01]  /*0810*/  FFMA R45, R28, R24, R45 ;  /* 0x000000181c2d7223 */ /* 0x002fe2000000002d */
[C---:B------:R-:W-:Y:S01]  /*0820*/  FFMA R38, R24.reuse, R29, R38 ;  /* 0x0000001d18267223 */ /* 0x040fe20000000026 */
[C---:B------:R-:W-:Y:S01]  /*0830*/  FFMA R39, R24.reuse, R30, R39 ;  /* 0x0000001e18277223 */ /* 0x040fe20000000027 */
[----:B------:R-:W-:Y:S01]  /*0840*/  FFMA R16, R24, R31, R16 ;  /* 0x0000001f18107223 */ /* 0x000fe20000000010 */
[-C--:B------:R-:W-:Y:S01]  /*0850*/  FFMA R83, R20, R25.reuse, R83 ;  /* 0x0000001914537223 */ /* 0x080fe20000000053 */
[-C--:B------:R-:W-:Y:S01]  /*0860*/  FFMA R70, R21, R25.reuse, R70 ;  /* 0x0000001915467223 */ /* 0x080fe20000000046 */
[-C--:B------:R-:W-:Y:S01]  /*0870*/  FFMA R73, R22, R25.reuse, R73 ;  /* 0x0000001916497223 */ /* 0x080fe20000000049 */
[-C--:B------:R-:W-:Y:S01]  /*0880*/  FFMA R62, R23, R25.reuse, R62 ;  /* 0x00000019173e7223 */ /* 0x080fe2000000003e */
[-C--:B------:R-:W-:Y:S01]  /*0890*/  FFMA R47, R28, R25.reuse, R47 ;  /* 0x000000191c2f7223 */ /* 0x080fe2000000002f */
[-C--:B------:R-:W-:Y:S01]  /*08a0*/  FFMA R40, R29, R25.reuse, R40 ;  /* 0x000000191d287223 */ /* 0x080fe20000000028 */
[-C--:B------:R-:W-:Y:S01]  /*08b0*/  FFMA R41, R30, R25.reuse, R41 ;  /* 0x000000191e297223 */ /* 0x080fe20000000029 */
        /* <DEDUP_REMOVED lines=17> */
[C---:B---3--:R-:W-:Y:S01]  /*09d0*/  FFMA R67, R20.reuse, R32, R67 ;  /* 0x0000002014437223 */ /* 0x048fe20000000043 */
[C---:B------:R-:W-:Y:S01]  /*09e0*/  FFMA R56, R20.reuse, R33, R56 ;  /* 0x0000002114387223 */ /* 0x040fe20000000038 */
[CC--:B------:R-:W-:Y:S01]  /*09f0*/  FFMA R69, R20.reuse, R34.reuse, R69 ;  /* 0x0000002214457223 */ /* 0x0c0fe20000000045 */
[----:B------:R-:W-:Y:S01]  /*0a00*/  FFMA R58, R20, R35, R58 ;  /* 0x00000023143a7223 */ /* 0x000fe2000000003a */
[C---:B------:R-:W-:Y:S01]  /*0a10*/  FFMA R63, R32.reuse, R21, R63 ;  /* 0x00000015203f7223 */ /* 0x040fe2000000003f */
[C---:B------:R-:W-:Y:S01]  /*0a20*/  FFMA R52, R21.reuse, R33, R52 ;  /* 0x0000002115347223 */ /* 0x040fe20000000034 */
[C---:B------:R-:W-:Y:S01]  /*0a30*/  FFMA R65, R21.reuse, R34, R65 ;  /* 0x0000002215417223 */ /* 0x040fe20000000041 */
[----:B------:R-:W-:Y:S01]  /*0a40*/  FFMA R54, R21, R35, R54 ;  /* 0x0000002315367223 */ /* 0x000fe20000000036 */
[----:B------:R-:W-:Y:S01]  /*0a50*/  FFMA R57, R32, R22, R57 ;  /* 0x0000001620397223 */ /* 0x000fe20000000039 */
[C---:B------:R-:W-:Y:S01]  /*0a60*/  FFMA R59, R22.reuse, R33, R59 ;  /* 0x00000021163b7223 */ /* 0x040fe2000000003b */
[CC--:B------:R-:W-:Y:S01]  /*0a70*/  FFMA R61, R22.reuse, R34.reuse, R61 ;  /* 0x00000022163d7223 */ /* 0x0c0fe2000000003d */
[----:B------:R-:W-:Y:S01]  /*0a80*/  FFMA R50, R22, R35, R50 ;  /* 0x0000002316327223 */ /* 0x000fe20000000032 */
[----:B------:R-:W-:Y:S01]  /*0a90*/  FFMA R53, R32, R23, R53 ;  /* 0x0000001720357223 */ /* 0x000fe20000000035 */
[C---:B------:R-:W-:Y:S01]  /*0aa0*/  FFMA R46, R23.reuse, R33, R46 ;  /* 0x00000021172e7223 */ /* 0x040fe2000000002e */
[C---:B------:R-:W-:Y:S01]  /*0ab0*/  FFMA R55, R23.reuse, R34, R55 ;  /* 0x0000002217377223 */ /* 0x040fe20000000037 */
[----:B------:R-:W-:Y:S01]  /*0ac0*/  FFMA R48, R23, R35, R48 ;  /* 0x0000002317307223 */ /* 0x000fe20000000030 */
[C---:B------:R-:W-:Y:S01]  /*0ad0*/  FFMA R17, R28.reuse, R32, R17 ;  /* 0x000000201c117223 */ /* 0x040fe20000000011 */
        /* <DEDUP_REMOVED lines=15> */
[----:B------:R-:W-:Y:S06]  /*0bd0*/  BRA.U UP1, `(.L_x_1) ;  /* 0xfffffff901e07547 */ /* 0x000fec000b83ffff */
[----:B------:R-:W-:Y:S01]  /*0be0*/  BAR.SYNC.DEFER_BLOCKING 0x0 ;  /* 0x0000000000007b1d */ /* 0x000fe20000010000 */
[----:B------:R-:W-:Y:S02]  /*0bf0*/  UIADD3 UR8, UP1, UPT, UR8, 0x20, URZ ;  /* 0x0000002008087890 */ /* 0x000fe4000ff3e0ff */
[----:B------:R-:W-:Y:S02]  /*0c00*/  USHF.L.U32 UR5, UR10, 0x3, URZ ;  /* 0x000000030a057899 */ /* 0x000fe400080006ff */
[----:B------:R-:W-:Y:S02]  /*0c10*/  UIADD3.X UR9, UPT, UPT, URZ, UR9, URZ, UP1, !UPT ;  /* 0x00000009ff097290 */ /* 0x000fe40008ffe4ff */
[----:B------:R-:W-:Y:S01]  /*0c20*/  UIMAD.WIDE UR6, UR5, 0x4, UR6 ;  /* 0x00000004050678a5 */ /* 0x000fe2000f8e0206 */
[----:B------:R-:W-:Y:S11]  /*0c30*/  BRA.U !UP0, `(.L_x_2) ;  /* 0xfffffff9083c7547 */ /* 0x000ff6000b83ffff */
.L_x_0:
[----:B------:R-:W-:Y:S01]  /*0c40*/  SHF.R.U32.HI R20, RZ, 0x3, R76 ;  /* 0x00000003ff147819 */ /* 0x000fe2000001164c */
[----:B------:R-:W1:Y:S01]  /*0c50*/  LDCU.64 UR4, c[0x0][0x3a8] ;  /* 0x00007500ff0477ac */ /* 0x000e620008000a00 */
[----:B------:R-:W-:Y:S02]  /*0c60*/  SHF.L.U32 R76, R76, 0x2, RZ ;  /* 0x000000024c4c7819 */ /* 0x000fe400000006ff */
[----:B------:R-:W-:Y:S01]  /*0c70*/  LOP3.LUT R20, R20, 0x3, RZ, 0xc0, !PT ;  /* 0x0000000314147812 */ /* 0x000fe200078ec0ff */
[----:B------:R-:W2:Y:S01]  /*0c80*/  LDCU UR6, c[0x0][0x38c] ;  /* 0x00007180ff0677ac */ /* 0x000ea20008000800 */
[----:B------:R-:W-:-:S03]  /*0c90*/  SHF.R.S32.HI R34, RZ, 0x1f, R68 ;  /* 0x0000001fff227819 */ /* 0x000fc60000011444 */
[----:B------:R-:W-:Y:S01]  /*0ca0*/  IMAD R21, R20, UR10, RZ ;  /* 0x0000000a14157c24 */ /* 0x000fe2000f8e02ff */
[----:B------:R-:W-:Y:S01]  /*0cb0*/  LOP3.LUT R20, R76, 0x1c, RZ, 0xc0, !PT ;  /* 0x0000001c4c147812 */ /* 0x000fe200078ec0ff */
[----:B------:R-:W3:Y:S03]  /*0cc0*/  LDCU UR7, c[0x0][0x3a0] ;  /* 0x00007400ff0777ac */ /* 0x000ee60008000800 */
[----:B------:R-:W-:-:S04]  /*0cd0*/  LEA R25, R21, R20, 0x2 ;  /* 0x0000001415197211 */ /* 0x000fc800078e10ff */
[----:B------:R-:W-:-:S04]  /*0ce0*/  IADD3 R20, P0, PT, R68, R25, RZ ;  /* 0x0000001944147210 */ /* 0x000fc80007f1e0ff */
[----:B------:R-:W-:Y:S02]  /*0cf0*/  LEA.HI.X.SX32 R21, R25, R34, 0x1, P0 ;  /* 0x0000002219157211 */ /* 0x000fe400000f0eff */
[----:B-1----:R-:W-:-:S04]  /*0d00*/  LEA R32, P0, R20, UR4, 0x2 ;  /* 0x0000000414207c11 */ /* 0x002fc8000f8010ff */
[----:B------:R-:W-:-:S05]  /*0d10*/  LEA.HI.X R33, R20, UR5, R21, 0x2, P0 ;  /* 0x0000000514217c11 */ /* 0x000fca00080f1415 */
[----:B0-----:R-:W3:Y:S01]  /*0d20*/  LDG.E.128 R20, desc[UR12][R32.64] ;  /* 0x0000000c20147981 */ /* 0x001ee2000c1e1d00 */
[----:B------:R-:W-:Y:S01]  /*0d30*/  IADD3 R29, PT, PT, R25, UR10, RZ ;  /* 0x0000000a191d7c10 */ /* 0x000fe2000fffe0ff */
[----:B--2---:R-:W-:Y:S01]  /*0d40*/  FMUL R81, R81, UR6 ;  /* 0x0000000651517c20 */ /* 0x004fe20008400000 */
[----:B------:R-:W-:Y:S01]  /*0d50*/  FMUL R85, R85, UR6 ;  /* 0x0000000655557c20 */ /* 0x000fe20008400000 */
[----:B------:R-:W-:Y:S01]  /*0d60*/  FMUL R26, R87, UR6 ;  /* 0x00000006571a7c20 */ /* 0x000fe20008400000 */
[----:B------:R-:W-:-:S04]  /*0d70*/  IADD3 R24, P0, PT, R68, R29, RZ ;  /* 0x0000001d44187210 */ /* 0x000fc80007f1e0ff */
[----:B------:R-:W-:Y:S02]  /*0d80*/  LEA.HI.X.SX32 R25, R29, R34, 0x1, P0 ;  /* 0x000000221d197211 */ /* 0x000fe400000f0eff */
[----:B------:R-:W-:-:S04]  /*0d90*/  LEA R30, P0, R24, UR4, 0x2 ;  /* 0x00000004181e7c11 */ /* 0x000fc8000f8010ff */
[----:B------:R-:W-:Y:S01]  /*0da0*/  LEA.HI.X R31, R24, UR5, R25, 0x2, P0 ;  /* 0x00000005181f7c11 */ /* 0x000fe200080f1419 */
[----:B------:R-:W-:Y:S01]  /*0db0*/  FMUL R24, R83, UR6 ;  /* 0x0000000653187c20 */ /* 0x000fe20008400000 */
[----:B---3--:R-:W-:-:S03]  /*0dc0*/  FFMA R20, R20, UR7, R81 ;  /* 0x0000000714147c23 */ /* 0x008fc60008000051 */
[----:B------:R-:W-:Y:S01]  /*0dd0*/  FFMA R21, R21, UR7, R24 ;  /* 0x0000000715157c23 */ /* 0x000fe20008000018 */
[----:B------:R-:W-:Y:S01]  /*0de0*/  FFMA R22, R22, UR7, R85 ;  /* 0x0000000716167c23 */ /* 0x000fe20008000055 */
[----:B------:R-:W-:-:S05]  /*0df0*/  FFMA R23, R23, UR7, R26 ;  /* 0x0000000717177c23 */ /* 0x000fca000800001a */
[----:B------:R0:W-:Y:S04]  /*0e00*/  STG.E.128 desc[UR12][R32.64], R20 ;  /* 0x0000001420007986 */ /* 0x0001e8000c101d0c */
[----:B------:R-:W2:Y:S01]  /*0e10*/  LDG.E.128 R24, desc[UR12][R30.64] ;  /* 0x0000000c1e187981 */ /* 0x000ea2000c1e1d00 */
[----:B------:R-:W-:Y:S01]  /*0e20*/  IADD3 R81, PT, PT, R29, UR10, RZ ;  /* 0x0000000a1d517c10 */ /* 0x000fe2000fffe0ff */
[----:B------:R-:W-:Y:S01]  /*0e30*/  FMUL R79, R79, UR6 ;  /* 0x000000064f4f7c20 */ /* 0x000fe20008400000 */
[----:B------:R-:W-:Y:S01]  /*0e40*/  FMUL R70, R70, UR6 ;  /* 0x0000000646467c20 */ /* 0x000fe20008400000 */
[----:B------:R-:W-:Y:S01]  /*0e50*/  FMUL R35, R72, UR6 ;  /* 0x0000000648237c20 */ /* 0x000fe20008400000 */
[----:B------:R-:W-:Y:S01]  /*0e60*/  IADD3 R29, P0, PT, R68, R81, RZ ;  /* 0x00000051441d7210 */ /* 0x000fe20007f1e0ff */
[----:B------:R-:W-:-:S03]  /*0e70*/  FMUL R74, R74, UR6 ;  /* 0x000000064a4a7c20 */ /* 0x000fc60008400000 */
[----:B------:R-:W-:Y:S02]  /*0e80*/  LEA.HI.X.SX32 R76, R81, R34, 0x1, P0 ;  /* 0x00000022514c7211 */ /* 0x000fe400000f0eff */
[----:B------:R-:W-:-:S04]  /*0e90*/  LEA R28, P0, R29, UR4, 0x2 ;  /* 0x000000041d1c7c11 */ /* 0x000fc8000f8010ff */
[----:B------:R-:W-:Y:S01]  /*0ea0*/  LEA.HI.X R29, R29, UR5, R76, 0x2, P0 ;  /* 0x000000051d1d7c11 */ /* 0x000fe200080f144c */
[----:B--2---:R-:W-:Y:S01]  /*0eb0*/  FFMA R24, R24, UR7, R79 ;  /* 0x0000000718187c23 */ /* 0x004fe2000800004f */
[----:B------:R-:W-:Y:S01]  /*0ec0*/  FFMA R25, R25, UR7, R70 ;  /* 0x0000000719197c23 */ /* 0x000fe20008000046 */
[----:B------:R-:W-:Y:S01]  /*0ed0*/  FFMA R26, R26, UR7, R35 ;  /* 0x000000071a1a7c23 */ /* 0x000fe20008000023 */
[----:B------:R-:W-:-:S05]  /*0ee0*/  FFMA R27, R27, UR7, R74 ;  /* 0x000000071b1b7c23 */ /* 0x000fca000800004a */
[----:B------:R1:W-:Y:S04]  /*0ef0*/  STG.E.128 desc[UR12][R30.64], R24 ;  /* 0x000000181e007986 */ /* 0x0003e8000c101d0c */
[----:B0-----:R-:W2:Y:S01]  /*0f00*/  LDG.E.128 R20, desc[UR12][R28.64] ;  /* 0x0000000c1c147981 */ /* 0x001ea2000c1e1d00 */
[----:B------:R-:W-:Y:S01]  /*0f10*/  IADD3 R81, PT, PT, R81, UR10, RZ ;  /* 0x0000000a51517c10 */ /* 0x000fe2000fffe0ff */
[----:B------:R-:W-:Y:S01]  /*0f20*/  FMUL R71, R71, UR6 ;  /* 0x0000000647477c20 */ /* 0x000fe20008400000 */
[----:B------:R-:W-:Y:S01]  /*0f30*/  FMUL R75, R75, UR6 ;  /* 0x000000064b4b7c20 */ /* 0x000fe20008400000 */
[----:B------:R-:W-:Y:S01]  /*0f40*/  FMUL R70, R77, UR6 ;  /* 0x000000064d467c20 */ /* 0x000fe20008400000 */
[----:B------:R-:W-:-:S04]  /*0f50*/  IADD3 R68, P0, PT, R68, R81, RZ ;  /* 0x0000005144447210 */ /* 0x000fc80007f1e0ff */
[----:B------:R-:W-:Y:S02]  /*0f60*/  LEA.HI.X.SX32 R81, R81, R34, 0x1, P0 ;  /* 0x0000002251517211 */ /* 0x000fe400000f0eff */
[----:B------:R-:W-:-:S04]  /*0f70*/  LEA R34, P0, R68, UR4, 0x2 ;  /* 0x0000000444227c11 */ /* 0x000fc8000f8010ff */
[----:B------:R-:W-:Y:S01]  /*0f80*/  LEA.HI.X R35, R68, UR5, R81, 0x2, P0 ;  /* 0x0000000544237c11 */ /* 0x000fe200080f1451 */
[----:B------:R-:W-:Y:S01]  /*0f90*/  FMUL R68, R73, UR6 ;  /* 0x0000000649447c20 */ /* 0x000fe20008400000 */
[----:B--2---:R-:W-:-:S03]  /*0fa0*/  FFMA R20, R20, UR7, R71 ;  /* 0x0000000714147c23 */ /* 0x004fc60008000047 */
[----:B------:R-:W-:Y:S01]  /*0fb0*/  FFMA R21, R21, UR7, R68 ;  /* 0x0000000715157c23 */ /* 0x000fe20008000044 */
[----:B------:R-:W-:Y:S01]  /*0fc0*/  FFMA R22, R22, UR7, R75 ;  /* 0x0000000716167c23 */ /* 0x000fe2000800004b */
[----:B------:R-:W-:-:S05]  /*0fd0*/  FFMA R23, R23, UR7, R70 ;  /* 0x0000000717177c23 */ /* 0x000fca0008000046 */
[----:B------:R0:W-:Y:S04]  /*0fe0*/  STG.E.128 desc[UR12][R28.64], R20 ;  /* 0x000000141c007986 */ /* 0x0001e8000c101d0c */
[----:B-1----:R-:W2:Y:S01]  /*0ff0*/  LDG.E.128 R24, desc[UR12][R34.64] ;  /* 0x0000000c22187981 */ /* 0x002ea2000c1e1d00 */
[----:B------:R-:W-:Y:S01]  /*1000*/  FMUL R71, R60, UR6 ;  /* 0x000000063c477c20 */ /* 0x000fe20008400000 */
[----:B------:R-:W-:Y:S01]  /*1010*/  FMUL R62, R62, UR6 ;  /* 0x000000063e3e7c20 */ /* 0x000fe20008400000 */
[----:B------:R-:W-:Y:S01]  /*1020*/  FMUL R73, R64, UR6 ;  /* 0x0000000640497c20 */ /* 0x000fe20008400000 */
[----:B------:R-:W-:Y:S01]  /*1030*/  FMUL R66, R66, UR6 ;  /* 0x0000000642427c20 */ /* 0x000fe20008400000 */
[----:B--2---:R-:W-:Y:S01]  /*1040*/  FFMA R24, R24, UR7, R71 ;  /* 0x0000000718187c23 */ /* 0x004fe20008000047 */
[----:B------:R-:W-:Y:S01]  /*1050*/  FFMA R25, R25, UR7, R62 ;  /* 0x0000000719197c23 */ /* 0x000fe2000800003e */
[----:B------:R-:W-:Y:S01]  /*1060*/  FFMA R26, R26, UR7, R73 ;  /* 0x000000071a1a7c23 */ /* 0x000fe20008000049 */
[----:B------:R-:W-:-:S05]  /*1070*/  FFMA R27, R27, UR7, R66 ;  /* 0x000000071b1b7c23 */ /* 0x000fca0008000042 */
[----:B------:R1:W-:Y:S04]  /*1080*/  STG.E.128 desc[UR12][R34.64], R24 ;  /* 0x0000001822007986 */ /* 0x0003e8000c101d0c */
[----:B0-----:R-:W2:Y:S01]  /*1090*/  LDG.E.128 R20, desc[UR12][R32.64+0x80] ;  /* 0x0000800c20147981 */ /* 0x001ea2000c1e1d00 */
        /* <DEDUP_REMOVED lines=30> */
[----:B------:R-:W-:Y:S01]  /*1280*/  USHF.L.U32 UR4, UR10, 0x4, URZ ;  /* 0x000000040a047899 */ /* 0x000fe200080006ff */
[----:B------:R-:W-:Y:S01]  /*1290*/  FMUL R53, R53, UR6 ;  /* 0x0000000635357c20 */ /* 0x000fe20008400000 */
[----:B------:R-:W-:Y:S01]  /*12a0*/  FMUL R46, R46, UR6 ;  /* 0x000000062e2e7c20 */ /* 0x000fe20008400000 */
[----:B------:R-:W-:Y:S01]  /*12b0*/  FMUL R55, R55, UR6 ;  /* 0x0000000637377c20 */ /* 0x000fe20008400000 */
[----:B------:R-:W-:Y:S02]  /*12c0*/  FMUL R48, R48, UR6 ;  /* 0x0000000630307c20 */ /* 0x000fe40008400000 */
[----:B------:R-:W-:-:S05]  /*12d0*/  MOV R57, UR4 ;  /* 0x0000000400397c02 */ /* 0x000fca0008000f00 */
[----:B------:R-:W-:-:S04]  /*12e0*/  IMAD.WIDE R32, R57, 0x4, R32 ;  /* 0x0000000439207825 */ /* 0x000fc800078e0220 */
        /* <DEDUP_REMOVED lines=10> */
[----:B------:R-:W-:-:S05]  /*1390*/  MOV R47, UR4 ;  /* 0x00000004002f7c02 */ /* 0x000fca0008000f00 */
[----:B------:R-:W-:-:S04]  /*13a0*/  IMAD.WIDE R30, R47, 0x4, R30 ;  /* 0x000000042f1e7825 */ /* 0x000fc800078e021e */
        /* <DEDUP_REMOVED lines=48> */
[----:B------:R-:W-:Y:S04]  /*16b0*/  STG.E.128 desc[UR12][R32.64+0x80], R20 ;  /* 0x0000801420007986 */ /* 0x000fe8000c101d0c */
        /* <DEDUP_REMOVED lines=10> */
[----:B------:R-:W2:Y:S01]  /*1760*/  LDG.E.128 R12, desc[UR12][R28.64+0x80] ;  /* 0x0000800c1c0c7981 */ /* 0x000ea2000c1e1d00 */
        /* <DEDUP_REMOVED lines=18> */
[----:B------:R-:W-:Y:S01]  /*1890*/  STG.E.128 desc[UR12][R34.64+0x80], R4 ;  /* 0x0000800422007986 */ /* 0x000fe2000c101d0c */
[----:B------:R-:W-:Y:S05]  /*18a0*/  EXIT ;  /* 0x000000000000794d */ /* 0x000fea0003800000 */
.L_x_3:
[----:B------:R-:W-:-:S00]  /*18b0*/  BRA `(.L_x_3) ;  /* 0xfffffffc00fc7947 */ /* 0x000fc0000383ffff */
[----:B------:R-:W-:-:S00]  /*18c0*/  NOP ;  /* 0x0000000000007918 */ /* 0x000fc00000000000 */
        /* <DEDUP_REMOVED lines=11> */
.L_x_4:


//--------------------- .nv.shared._Z15sgemmWarptilingiiifPfS_fS_ --------------------------
	.section	.nv.shared._Z15sgemmWarptilingiiifPfS_fS_,"aw",@nobits
	.sectionflags	@""
	.align	4
.nv.shared._Z15sgemmWarptilingiiifPfS_fS_:
	.zero		7168


//--------------------- .nv.shared.reserved.0     --------------------------
	.section	.nv.shared.reserved.0,"aw",@nobits
	.weak		__nv_reservedSMEM_offset_0_alias
	.size		__nv_reservedSMEM_offset_0_alias, 0, 64
	.other		__nv_reservedSMEM_offset_0_alias,@"STO_CUDA_RESERVED_SHARED STV_DEFAULT"
__nv_reservedSMEM_offset_0_alias:
	.zero		0
	.zero		64


//--------------------- .nv.constant0._Z15sgemmWarptilingiiifPfS_fS_ --------------------------
	.section	.nv.constant0._Z15sgemmWarptilingiiifPfS_fS_,"a",@progbits
	.sectionflags	@""
	.align	4
.nv.constant0._Z15sgemmWarptilingiiifPfS_fS_:
	.zero		944


//--------------------- SYMBOLS --------------------------

	.type		.nv.reservedSmem.offset0,@object
	.size		.nv.reservedSmem.offset0,0x4
	.type		.nv.reservedSmem.cap,@object
	.size		.nv.reservedSmem.cap,0x4
